	.headerflags	@"EF_CUDA_TEXMODE_UNIFIED EF_CUDA_64BIT_ADDRESS EF_CUDA_ACCELERATORS EF_CUDA_SM90 EF_CUDA_VIRTUAL_SM(EF_CUDA_SM90)"
	.elftype	@"ET_EXEC"


//--------------------- .nv.info                  --------------------------
	.section	.nv.info,"",@"SHT_CUDA_INFO"
	.align	4


	//----- nvinfo : EIATTR_REGCOUNT
	.align		4
        /*0000*/ 	.byte	0x04, 0x2f
        /*0002*/ 	.short	(.L_3 - .L_2)
	.align		4
.L_2:
        /*0004*/ 	.word	index@(triton_poi_fused__native_batch_norm_legit_no_training_hardtanh_11)
        /*0008*/ 	.word	0x00000026


	//----- nvinfo : EIATTR_MIN_STACK_SIZE
	.align		4
.L_3:
        /*000c*/ 	.byte	0x04, 0x12
        /*000e*/ 	.short	(.L_5 - .L_4)
	.align		4
.L_4:
        /*0010*/ 	.word	index@(triton_poi_fused__native_batch_norm_legit_no_training_hardtanh_11)
        /*0014*/ 	.word	0x00000000


	//----- nvinfo : EIATTR_FRAME_SIZE
	.align		4
.L_5:
        /*0018*/ 	.byte	0x04, 0x11
        /*001a*/ 	.short	(.L_7 - .L_6)
	.align		4
.L_6:
        /*001c*/ 	.word	index@(triton_poi_fused__native_batch_norm_legit_no_training_hardtanh_11)
        /*0020*/ 	.word	0x00000000


	//----- nvinfo : EIATTR_MIN_STACK_SIZE
	.align		4
.L_7:
        /*0024*/ 	.byte	0x04, 0x12
        /*0026*/ 	.short	(.L_9 - .L_8)
	.align		4
.L_8:
        /*0028*/ 	.word	index@(triton_poi_fused__native_batch_norm_legit_no_training_hardtanh_11)
        /*002c*/ 	.word	0x00000000
.L_9:


//--------------------- .nv.info.triton_poi_fused__native_batch_norm_legit_no_training_hardtanh_11 --------------------------
	.section	.nv.info.triton_poi_fused__native_batch_norm_legit_no_training_hardtanh_11,"",@"SHT_CUDA_INFO"
	.sectionflags	@""
	.align	4


	//----- nvinfo : EIATTR_CUDA_API_VERSION
	.align		4
        /*0000*/ 	.byte	0x04, 0x37
        /*0002*/ 	.short	(.L_11 - .L_10)
.L_10:
        /*0004*/ 	.word	0x0000007c


	//----- nvinfo : EIATTR_KPARAM_INFO
	.align		4
.L_11:
        /*0008*/ 	.byte	0x04, 0x17
        /*000a*/ 	.short	(.L_13 - .L_12)
.L_12:
        /*000c*/ 	.word	0x00000000
        /*0010*/ 	.short	0x0006
        /*0012*/ 	.short	0x0030
        /*0014*/ 	.byte	0x00, 0xf0, 0x11, 0x00


	//----- nvinfo : EIATTR_KPARAM_INFO
	.align		4
.L_13:
        /*0018*/ 	.byte	0x04, 0x17
        /*001a*/ 	.short	(.L_15 - .L_14)
.L_14:
        /*001c*/ 	.word	0x00000000
        /*0020*/ 	.short	0x0005
        /*0022*/ 	.short	0x0028
        /*0024*/ 	.byte	0x00, 0xf4, 0x21, 0x00


	//----- nvinfo : EIATTR_KPARAM_INFO
	.align		4
.L_15:
        /*0028*/ 	.byte	0x04, 0x17
        /*002a*/ 	.short	(.L_17 - .L_16)
.L_16:
        /*002c*/ 	.word	0x00000000
        /*0030*/ 	.short	0x0004
        /*0032*/ 	.short	0x0020
        /*0034*/ 	.byte	0x00, 0xf4, 0x21, 0x00


	//----- nvinfo : EIATTR_KPARAM_INFO
	.align		4
.L_17:
        /*0038*/ 	.byte	0x04, 0x17
        /*003a*/ 	.short	(.L_19 - .L_18)
.L_18:
        /*003c*/ 	.word	0x00000000
        /*0040*/ 	.short	0x0003
        /*0042*/ 	.short	0x0018
        /*0044*/ 	.byte	0x00, 0xf4, 0x21, 0x00


	//----- nvinfo : EIATTR_KPARAM_INFO
	.align		4
.L_19:
        /*0048*/ 	.byte	0x04, 0x17
        /*004a*/ 	.short	(.L_21 - .L_20)
.L_20:
        /*004c*/ 	.word	0x00000000
        /*0050*/ 	.short	0x0002
        /*0052*/ 	.short	0x0010
        /*0054*/ 	.byte	0x00, 0xf4, 0x21, 0x00


	//----- nvinfo : EIATTR_KPARAM_INFO
	.align		4
.L_21:
        /*0058*/ 	.byte	0x04, 0x17
        /*005a*/ 	.short	(.L_23 - .L_22)
.L_22:
        /*005c*/ 	.word	0x00000000
        /*0060*/ 	.short	0x0001
        /*0062*/ 	.short	0x0008
        /*0064*/ 	.byte	0x00, 0xf4, 0x21, 0x00


	//----- nvinfo : EIATTR_KPARAM_INFO
	.align		4
.L_23:
        /*0068*/ 	.byte	0x04, 0x17
        /*006a*/ 	.short	(.L_25 - .L_24)
.L_24:
        /*006c*/ 	.word	0x00000000
        /*0070*/ 	.short	0x0000
        /*0072*/ 	.short	0x0000
        /*0074*/ 	.byte	0x00, 0xf4, 0x21, 0x00


	//----- nvinfo : EIATTR_SPARSE_MMA_MASK
	.align		4
.L_25:
        /*0078*/ 	.byte	0x03, 0x50
        /*007a*/ 	.short	0x0000


	//----- nvinfo : EIATTR_MAXREG_COUNT
	.align		4
        /*007c*/ 	.byte	0x03, 0x1b
        /*007e*/ 	.short	0x00ff


	//----- nvinfo : EIATTR_EXIT_INSTR_OFFSETS
	.align		4
        /*0080*/ 	.byte	0x04, 0x1c
        /*0082*/ 	.short	(.L_27 - .L_26)


	//   ....[0]....
.L_26:
        /*0084*/ 	.word	0x00000bd0


	//----- nvinfo : EIATTR_REQNTID
	.align		4
.L_27:
        /*0088*/ 	.byte	0x04, 0x10
        /*008a*/ 	.short	(.L_29 - .L_28)
.L_28:
        /*008c*/ 	.word	0x00000080
        /*0090*/ 	.word	0x00000001
        /*0094*/ 	.word	0x00000001


	//----- nvinfo : EIATTR_CBANK_PARAM_SIZE
	.align		4
.L_29:
        /*0098*/ 	.byte	0x03, 0x19
        /*009a*/ 	.short	0x0034


	//----- nvinfo : EIATTR_PARAM_CBANK
	.align		4
        /*009c*/ 	.byte	0x04, 0x0a
        /*009e*/ 	.short	(.L_31 - .L_30)
	.align		4
.L_30:
        /*00a0*/ 	.word	index@(.nv.constant0.triton_poi_fused__native_batch_norm_legit_no_training_hardtanh_11)
        /*00a4*/ 	.short	0x0210
        /*00a6*/ 	.short	0x0034


	//----- nvinfo : EIATTR_SW_WAR
	.align		4
.L_31:
        /*00a8*/ 	.byte	0x04, 0x36
        /*00aa*/ 	.short	(.L_33 - .L_32)
.L_32:
        /*00ac*/ 	.word	0x00000008
.L_33:


//--------------------- .nv.callgraph             --------------------------
	.section	.nv.callgraph,"",@"SHT_CUDA_CALLGRAPH"
	.align	4
	.sectionentsize	8
	.align		4
        /*0000*/ 	.word	0x00000000
	.align		4
        /*0004*/ 	.word	0xffffffff
	.align		4
        /*0008*/ 	.word	0x00000000
	.align		4
        /*000c*/ 	.word	0xfffffffe
	.align		4
        /*0010*/ 	.word	0x00000000
	.align		4
        /*0014*/ 	.word	0xfffffffd
	.align		4
        /*0018*/ 	.word	0x00000000
	.align		4
        /*001c*/ 	.word	0xfffffffc


//--------------------- .nv.constant4             --------------------------
	.section	.nv.constant4,"a",@progbits
	.align	8
	.align		8
.nv.constant4:
        /*0000*/ 	.dword	_$_str
	.align		8
        /*0008*/ 	.dword	_$_str_$_2


//--------------------- .text.triton_poi_fused__native_batch_norm_legit_no_training_hardtanh_11 --------------------------
	.section	.text.triton_poi_fused__native_batch_norm_legit_no_training_hardtanh_11,"ax",@progbits
	.align	128
        .global         triton_poi_fused__native_batch_norm_legit_no_training_hardtanh_11
        .type           triton_poi_fused__native_batch_norm_legit_no_training_hardtanh_11,@function
        .size           triton_poi_fused__native_batch_norm_legit_no_training_hardtanh_11,(.L_x_1 - triton_poi_fused__native_batch_norm_legit_no_training_hardtanh_11)
        .other          triton_poi_fused__native_batch_norm_legit_no_training_hardtanh_11,@"STO_CUDA_ENTRY STV_DEFAULT"
triton_poi_fused__native_batch_norm_legit_no_training_hardtanh_11:
.text.triton_poi_fused__native_batch_norm_legit_no_training_hardtanh_11:
[----:B------:R-:W-:Y:S01]  /*0000*/  LDC R1, c[0x0][0x28] ;  /* 0x00000a00ff017b82 */ /* 0x000fe20000000800 */
[----:B------:R-:W1:Y:S07]  /*0010*/  S2R R0, SR_TID.X ;  /* 0x0000000000007919 */ /* 0x000e6e0000002100 */
[----:B------:R-:W2:Y:S01]  /*0020*/  LDC.64 R16, c[0x0][0x220] ;  /* 0x00008800ff107b82 */ /* 0x000ea20000000a00 */
[----:B------:R-:W-:Y:S01]  /*0030*/  ULDC.64 UR4, c[0x0][0x208] ;  /* 0x0000820000047ab9 */ /* 0x000fe20000000a00 */
[----:B------:R-:W3:Y:S06]  /*0040*/  S2R R3, SR_CTAID.X ;  /* 0x0000000000037919 */ /* 0x000eec0000002500 */
[----:B------:R-:W4:Y:S08]  /*0050*/  LDC.64 R20, c[0x0][0x218] ;  /* 0x00008600ff147b82 */ /* 0x000f300000000a00 */
[----:B------:R-:W5:Y:S08]  /*0060*/  LDC.64 R22, c[0x0][0x210] ;  /* 0x00008400ff167b82 */ /* 0x000f700000000a00 */
[----:B------:R-:W5:Y:S01]  /*0070*/  LDC.64 R32, c[0x0][0x230] ;  /* 0x00008c00ff207b82 */ /* 0x000f620000000a00 */
[----:B-1----:R-:W-:-:S04]  /*0080*/  SHF.L.U32 R0, R0, 0x2, RZ ;  /* 0x0000000200007819 */ /* 0x002fc800000006ff */
[----:B------:R-:W-:-:S04]  /*0090*/  LOP3.LUT R0, R0, 0x1fc, RZ, 0xc0, !PT ;  /* 0x000001fc00007812 */ /* 0x000fc800078ec0ff */
[----:B---3--:R-:W-:-:S05]  /*00a0*/  LEA R2, R3, R0, 0xa ;  /* 0x0000000003027211 */ /* 0x008fca00078e50ff */
[----:B------:R-:W-:-:S05]  /*00b0*/  IMAD.HI R0, R2, 0x2aaaaaab, RZ ;  /* 0x2aaaaaab02007827 */ /* 0x000fca00078e02ff */
[----:B------:R-:W-:-:S04]  /*00c0*/  SHF.R.U32.HI R3, RZ, 0x1f, R0 ;  /* 0x0000001fff037819 */ /* 0x000fc80000011600 */
[----:B------:R-:W-:-:S05]  /*00d0*/  LEA.HI R3, R0, R3, RZ, 0x1b ;  /* 0x0000000300037211 */ /* 0x000fca00078fd8ff */
[----:B------:R-:W-:-:S04]  /*00e0*/  IMAD R19, R3, -0xc0, R2 ;  /* 0xffffff4003137824 */ /* 0x000fc800078e0202 */
[----:B--2---:R-:W-:-:S06]  /*00f0*/  IMAD.WIDE R12, R19, 0x4, R16 ;  /* 0x00000004130c7825 */ /* 0x004fcc00078e0210 */
[----:B------:R-:W2:Y:S01]  /*0100*/  LDG.E.EL.128 R12, desc[UR4][R12.64] ;  /* 0x000000040c0c7981 */ /* 0x000ea2000c2e1d00 */
[----:B------:R-:W-:Y:S01]  /*0110*/  IADD3 R3, R2, 0x200, RZ ;  /* 0x0000020002037810 */ /* 0x000fe20007ffe0ff */
[----:B----4-:R-:W-:-:S04]  /*0120*/  IMAD.WIDE R8, R19, 0x4, R20 ;  /* 0x0000000413087825 */ /* 0x010fc800078e0214 */
[----:B------:R-:W-:Y:S02]  /*0130*/  IMAD.HI R0, R3, 0x2aaaaaab, RZ ;  /* 0x2aaaaaab03007827 */ /* 0x000fe400078e02ff */
[----:B------:R-:W3:Y:S02]  /*0140*/  LDG.E.EL.128 R8, desc[UR4][R8.64] ;  /* 0x0000000408087981 */ /* 0x000ee4000c2e1d00 */
[----:B-----5:R-:W-:Y:S01]  /*0150*/  IMAD.WIDE R22, R2, 0x4, R22 ;  /* 0x0000000402167825 */ /* 0x020fe200078e0216 */
[----:B------:R-:W-:-:S04]  /*0160*/  SHF.R.U32.HI R25, RZ, 0x1f, R0 ;  /* 0x0000001fff197819 */ /* 0x000fc80000011600 */
[----:B------:R-:W3:Y:S01]  /*0170*/  LDG.E.128 R4, desc[UR4][R22.64] ;  /* 0x0000000416047981 */ /* 0x000ee2000c1e1d00 */
[----:B------:R-:W-:-:S03]  /*0180*/  LEA.HI R0, R0, R25, RZ, 0x1b ;  /* 0x0000001900007211 */ /* 0x000fc600078fd8ff */
[----:B------:R1:W4:Y:S02]  /*0190*/  LDG.E.128 R28, desc[UR4][R22.64+0x800] ;  /* 0x00080004161c7981 */ /* 0x000324000c1e1d00 */
[----:B------:R-:W-:-:S04]  /*01a0*/  IMAD R3, R0, -0xc0, R3 ;  /* 0xffffff4000037824 */ /* 0x000fc800078e0203 */
[----:B------:R-:W-:Y:S01]  /*01b0*/  IMAD.WIDE R24, R3, 0x4, R20 ;  /* 0x0000000403187825 */ /* 0x000fe200078e0214 */
[----:B-1----:R-:W1:Y:S05]  /*01c0*/  LDC.64 R22, c[0x0][0x228] ;  /* 0x00008a00ff167b82 */ /* 0x002e6a0000000a00 */
[----:B------:R-:W4:Y:S01]  /*01d0*/  LDG.E.EL.128 R24, desc[UR4][R24.64] ;  /* 0x0000000418187981 */ /* 0x000f22000c2e1d00 */
[----:B------:R-:W-:Y:S01]  /*01e0*/  HFMA2.MMA R0, -RZ, RZ, 1.625, 0 ;  /* 0x3e800000ff007435 */ /* 0x000fe200000001ff */
[----:B-1----:R-:W-:-:S04]  /*01f0*/  IMAD.WIDE R34, R19, 0x4, R22 ;  /* 0x0000000413227825 */ /* 0x002fc800078e0216 */
[----:B--2---:R-:W-:Y:S01]  /*0200*/  FADD R18, R12, 9.9999997473787516356e-06 ;  /* 0x3727c5ac0c127421 */ /* 0x004fe20000000000 */
[----:B------:R-:W-:-:S05]  /*0210*/  FADD R20, R13, 9.9999997473787516356e-06 ;  /* 0x3727c5ac0d147421 */ /* 0x000fca0000000000 */
[----:B------:R-:W1:Y:S01]  /*0220*/  MUFU.SQRT R18, R18 ;  /* 0x0000001200127308 */ /* 0x000e620000002000 */
[----:B------:R-:W-:-:S07]  /*0230*/  FADD R14, R14, 9.9999997473787516356e-06 ;  /* 0x3727c5ac0e0e7421 */ /* 0x000fce0000000000 */
[----:B------:R-:W2:Y:S01]  /*0240*/  MUFU.SQRT R20, R20 ;  /* 0x0000001400147308 */ /* 0x000ea20000002000 */
[----:B------:R-:W-:-:S07]  /*0250*/  FADD R15, R15, 9.9999997473787516356e-06 ;  /* 0x3727c5ac0f0f7421 */ /* 0x000fce0000000000 */
[----:B------:R-:W5:Y:S01]  /*0260*/  MUFU.SQRT R12, R14 ;  /* 0x0000000e000c7308 */ /* 0x000f620000002000 */
[----:B-1----:R-:W-:-:S07]  /*0270*/  FSETP.GT.AND P6, PT, R18, 8.50705917302346158658e+37, PT ;  /* 0x7e8000001200780b */ /* 0x002fce0003fc4000 */
[----:B------:R-:W1:Y:S01]  /*0280*/  MUFU.SQRT R13, R15 ;  /* 0x0000000f000d7308 */ /* 0x000e620000002000 */
[----:B--2---:R-:W-:Y:S02]  /*0290*/  FSETP.GT.AND P5, PT, R20, 8.50705917302346158658e+37, PT ;  /* 0x7e8000001400780b */ /* 0x004fe40003fa4000 */
[----:B------:R-:W-:Y:S02]  /*02a0*/  FSETP.GEU.AND P4, PT, R18, 1.175494350822287508e-38, PT ;  /* 0x008000001200780b */ /* 0x000fe40003f8e000 */
[----:B------:R-:W-:Y:S02]  /*02b0*/  FSETP.GEU.AND P3, PT, R20, 1.175494350822287508e-38, PT ;  /* 0x008000001400780b */ /* 0x000fe40003f6e000 */
[----:B-----5:R-:W-:Y:S01]  /*02c0*/  FSETP.GT.AND P2, PT, R12, 8.50705917302346158658e+37, PT ;  /* 0x7e8000000c00780b */ /* 0x020fe20003f44000 */
[----:B------:R-:W-:Y:S01]  /*02d0*/  @P6 FMUL R18, R18, 0.25 ;  /* 0x3e80000012126820 */ /* 0x000fe20000400000 */
[----:B---3--:R-:W-:Y:S01]  /*02e0*/  FADD R4, R4, -R8 ;  /* 0x8000000804047221 */ /* 0x008fe20000000000 */
[----:B------:R-:W-:-:S02]  /*02f0*/  FSETP.GEU.AND P0, PT, R12, 1.175494350822287508e-38, PT ;  /* 0x008000000c00780b */ /* 0x000fc40003f0e000 */
[----:B------:R-:W-:Y:S02]  /*0300*/  FSEL R8, R0, 1, P6 ;  /* 0x3f80000000087808 */ /* 0x000fe40003000000 */
[----:B------:R-:W-:Y:S01]  /*0310*/  @P5 FMUL R20, R20, 0.25 ;  /* 0x3e80000014145820 */ /* 0x000fe20000400000 */
[C---:B-1----:R-:W-:Y:S01]  /*0320*/  FSETP.GT.AND P1, PT, R13.reuse, 8.50705917302346158658e+37, PT ;  /* 0x7e8000000d00780b */ /* 0x042fe20003f24000 */
[----:B------:R-:W-:Y:S01]  /*0330*/  @!P4 FMUL R18, R18, 16777216 ;  /* 0x4b8000001212c820 */ /* 0x000fe20000400000 */
[----:B------:R-:W-:Y:S01]  /*0340*/  FSETP.GEU.AND P6, PT, R13, 1.175494350822287508e-38, PT ;  /* 0x008000000d00780b */ /* 0x000fe20003fce000 */
[----:B------:R-:W-:Y:S01]  /*0350*/  @!P3 FMUL R20, R20, 16777216 ;  /* 0x4b8000001414b820 */ /* 0x000fe20000400000 */
[----:B------:R-:W-:Y:S02]  /*0360*/  FADD R5, R5, -R9 ;  /* 0x8000000905057221 */ /* 0x000fe40000000000 */
[----:B------:R-:W1:Y:S01]  /*0370*/  MUFU.RCP R9, R18 ;  /* 0x0000001200097308 */ /* 0x000e620000001000 */
[----:B------:R-:W-:Y:S01]  /*0380*/  @P2 FMUL R12, R12, 0.25 ;  /* 0x3e8000000c0c2820 */ /* 0x000fe20000400000 */
[----:B------:R-:W-:-:S06]  /*0390*/  FADD R7, R7, -R11 ;  /* 0x8000000b07077221 */ /* 0x000fcc0000000000 */
[----:B------:R-:W2:Y:S01]  /*03a0*/  MUFU.RCP R20, R20 ;  /* 0x0000001400147308 */ /* 0x000ea20000001000 */
[----:B------:R-:W-:Y:S01]  /*03b0*/  @P1 FMUL R13, R13, 0.25 ;  /* 0x3e8000000d0d1820 */ /* 0x000fe20000400000 */
[----:B------:R-:W-:Y:S01]  /*03c0*/  @!P0 FMUL R12, R12, 16777216 ;  /* 0x4b8000000c0c8820 */ /* 0x000fe20000400000 */
[----:B------:R-:W-:Y:S01]  /*03d0*/  FSEL R11, R0, 1, P5 ;  /* 0x3f800000000b7808 */ /* 0x000fe20002800000 */
[----:B----4-:R-:W-:Y:S01]  /*03e0*/  FADD R29, R29, -R25 ;  /* 0x800000191d1d7221 */ /* 0x010fe20000000000 */
[----:B------:R-:W-:Y:S01]  /*03f0*/  @!P6 FMUL R13, R13, 16777216 ;  /* 0x4b8000000d0de820 */ /* 0x000fe20000400000 */
[----:B------:R-:W-:Y:S01]  /*0400*/  FADD R24, R28, -R24 ;  /* 0x800000181c187221 */ /* 0x000fe20000000000 */
[----:B------:R-:W-:Y:S01]  /*0410*/  @!P4 FMUL R8, R8, 16777216 ;  /* 0x4b8000000808c820 */ /* 0x000fe20000400000 */
[----:B------:R-:W3:Y:S01]  /*0420*/  MUFU.RCP R25, R12 ;  /* 0x0000000c00197308 */ /* 0x000ee20000001000 */
[----:B------:R-:W-:Y:S02]  /*0430*/  @!P3 FMUL R11, R11, 16777216 ;  /* 0x4b8000000b0bb820 */ /* 0x000fe40000400000 */
[----:B-1----:R-:W-:Y:S01]  /*0440*/  FMUL R9, R9, R8 ;  /* 0x0000000809097220 */ /* 0x002fe20000400000 */
[----:B------:R-:W-:-:S04]  /*0450*/  FSEL R8, R0, 1, P2 ;  /* 0x3f80000000087808 */ /* 0x000fc80001000000 */
[----:B------:R-:W1:Y:S01]  /*0460*/  MUFU.RCP R28, R13 ;  /* 0x0000000d001c7308 */ /* 0x000e620000001000 */
[----:B--2---:R-:W-:Y:S01]  /*0470*/  FMUL R18, R20, R11 ;  /* 0x0000000b14127220 */ /* 0x004fe20000400000 */
[----:B------:R-:W-:Y:S01]  /*0480*/  FSEL R11, R0, 1, P1 ;  /* 0x3f800000000b7808 */ /* 0x000fe20000800000 */
[----:B------:R-:W-:Y:S01]  /*0490*/  @!P0 FMUL R8, R8, 16777216 ;  /* 0x4b80000008088820 */ /* 0x000fe20000400000 */
[----:B------:R-:W-:-:S03]  /*04a0*/  FMUL R21, R9, R4 ;  /* 0x0000000409157220 */ /* 0x000fc60000400000 */
[----:B------:R-:W-:Y:S01]  /*04b0*/  @!P6 FMUL R11, R11, 16777216 ;  /* 0x4b8000000b0be820 */ /* 0x000fe20000400000 */
[----:B---3--:R-:W-:Y:S01]  /*04c0*/  FMUL R25, R25, R8 ;  /* 0x0000000819197220 */ /* 0x008fe20000400000 */
[----:B------:R-:W-:Y:S01]  /*04d0*/  FADD R6, R6, -R10 ;  /* 0x8000000a06067221 */ /* 0x000fe20000000000 */
[----:B0-----:R-:W-:-:S04]  /*04e0*/  IMAD.WIDE R8, R19, 0x4, R32 ;  /* 0x0000000413087825 */ /* 0x001fc800078e0220 */
[----:B------:R-:W-:Y:S01]  /*04f0*/  FMUL R18, R18, R5 ;  /* 0x0000000512127220 */ /* 0x000fe20000400000 */
[----:B-1----:R-:W-:Y:S01]  /*0500*/  FMUL R28, R28, R11 ;  /* 0x0000000b1c1c7220 */ /* 0x002fe20000400000 */
[----:B------:R-:W-:Y:S01]  /*0510*/  FMUL R25, R25, R6 ;  /* 0x0000000619197220 */ /* 0x000fe20000400000 */
[----:B------:R-:W2:Y:S02]  /*0520*/  LDG.E.EL.128 R8, desc[UR4][R8.64] ;  /* 0x0000000408087981 */ /* 0x000ea4000c2e1d00 */
[----:B------:R-:W-:Y:S02]  /*0530*/  FMUL R28, R28, R7 ;  /* 0x000000071c1c7220 */ /* 0x000fe40000400000 */
[----:B------:R-:W2:Y:S01]  /*0540*/  LDG.E.EL.128 R4, desc[UR4][R34.64] ;  /* 0x0000000422047981 */ /* 0x000ea2000c2e1d00 */
[----:B------:R-:W-:-:S06]  /*0550*/  IMAD.WIDE R12, R3, 0x4, R16 ;  /* 0x00000004030c7825 */ /* 0x000fcc00078e0210 */
[----:B------:R-:W3:Y:S01]  /*0560*/  LDG.E.EL.128 R12, desc[UR4][R12.64] ;  /* 0x000000040c0c7981 */ /* 0x000ee2000c2e1d00 */
[----:B------:R-:W-:-:S04]  /*0570*/  IMAD.WIDE R16, R3, 0x4, R22 ;  /* 0x0000000403107825 */ /* 0x000fc800078e0216 */
[----:B------:R-:W-:-:S04]  /*0580*/  IMAD.WIDE R22, R3, 0x4, R32 ;  /* 0x0000000403167825 */ /* 0x000fc800078e0220 */
[----:B--2---:R-:W-:Y:S01]  /*0590*/  FFMA R4, R4, R21, R8 ;  /* 0x0000001504047223 */ /* 0x004fe20000000008 */
[----:B------:R-:W-:Y:S01]  /*05a0*/  FFMA R5, R5, R18, R9 ;  /* 0x0000001205057223 */ /* 0x000fe20000000009 */
[----:B------:R-:W2:Y:S04]  /*05b0*/  LDG.E.EL.128 R20, desc[UR4][R22.64] ;  /* 0x0000000416147981 */ /* 0x000ea8000c2e1d00 */
[----:B------:R-:W2:Y:S01]  /*05c0*/  LDG.E.EL.128 R16, desc[UR4][R16.64] ;  /* 0x0000000410107981 */ /* 0x000ea2000c2e1d00 */
[----:B---3--:R-:W-:Y:S01]  /*05d0*/  FADD R3, R12, 9.9999997473787516356e-06 ;  /* 0x3727c5ac0c037421 */ /* 0x008fe20000000000 */
[----:B------:R-:W-:Y:S01]  /*05e0*/  FADD R14, R14, 9.9999997473787516356e-06 ;  /* 0x3727c5ac0e0e7421 */ /* 0x000fe20000000000 */
[----:B------:R-:W-:-:S04]  /*05f0*/  FADD R8, R13, 9.9999997473787516356e-06 ;  /* 0x3727c5ac0d087421 */ /* 0x000fc80000000000 */
[----:B------:R-:W0:Y:S01]  /*0600*/  MUFU.SQRT R3, R3 ;  /* 0x0000000300037308 */ /* 0x000e220000002000 */
[----:B------:R-:W-:Y:S01]  /*0610*/  FADD R15, R15, 9.9999997473787516356e-06 ;  /* 0x3727c5ac0f0f7421 */ /* 0x000fe20000000000 */
[----:B------:R-:W-:-:S06]  /*0620*/  FFMA R6, R6, R25, R10 ;  /* 0x0000001906067223 */ /* 0x000fcc000000000a */
[----:B------:R-:W1:Y:S08]  /*0630*/  MUFU.SQRT R9, R14 ;  /* 0x0000000e00097308 */ /* 0x000e700000002000 */
[----:B------:R-:W3:Y:S01]  /*0640*/  MUFU.SQRT R8, R8 ;  /* 0x0000000800087308 */ /* 0x000ee20000002000 */
[----:B0-----:R-:W-:-:S07]  /*0650*/  FSETP.GT.AND P6, PT, R3, 8.50705917302346158658e+37, PT ;  /* 0x7e8000000300780b */ /* 0x001fce0003fc4000 */
[----:B------:R-:W0:Y:S01]  /*0660*/  MUFU.SQRT R10, R15 ;  /* 0x0000000f000a7308 */ /* 0x000e220000002000 */
[C---:B-1----:R-:W-:Y:S02]  /*0670*/  FSETP.GT.AND P3, PT, R9.reuse, 8.50705917302346158658e+37, PT ;  /* 0x7e8000000900780b */ /* 0x042fe40003f64000 */
[----:B------:R-:W-:Y:S02]  /*0680*/  FSETP.GEU.AND P0, PT, R9, 1.175494350822287508e-38, PT ;  /* 0x008000000900780b */ /* 0x000fe40003f0e000 */
[C---:B---3--:R-:W-:Y:S01]  /*0690*/  FSETP.GT.AND P5, PT, R8.reuse, 8.50705917302346158658e+37, PT ;  /* 0x7e8000000800780b */ /* 0x048fe20003fa4000 */
[----:B------:R-:W-:Y:S01]  /*06a0*/  FFMA R7, R7, R28, R11 ;  /* 0x0000001c07077223 */ /* 0x000fe2000000000b */
[----:B------:R-:W-:Y:S02]  /*06b0*/  FSETP.GEU.AND P1, PT, R8, 1.175494350822287508e-38, PT ;  /* 0x008000000800780b */ /* 0x000fe40003f2e000 */
[C---:B------:R-:W-:Y:S01]  /*06c0*/  FSETP.GEU.AND P4, PT, R3.reuse, 1.175494350822287508e-38, PT ;  /* 0x008000000300780b */ /* 0x040fe20003f8e000 */
[----:B------:R-:W-:Y:S01]  /*06d0*/  @P6 FMUL R3, R3, 0.25 ;  /* 0x3e80000003036820 */ /* 0x000fe20000400000 */
[----:B0-----:R-:W-:-:S02]  /*06e0*/  FSETP.GT.AND P2, PT, R10, 8.50705917302346158658e+37, PT ;  /* 0x7e8000000a00780b */ /* 0x001fc40003f44000 */
[----:B------:R-:W-:Y:S02]  /*06f0*/  FSEL R11, R0, 1, P6 ;  /* 0x3f800000000b7808 */ /* 0x000fe40003000000 */
[----:B------:R-:W-:Y:S01]  /*0700*/  FSETP.GEU.AND P6, PT, R10, 1.175494350822287508e-38, PT ;  /* 0x008000000a00780b */ /* 0x000fe20003fce000 */
[----:B------:R-:W-:Y:S02]  /*0710*/  @P3 FMUL R9, R9, 0.25 ;  /* 0x3e80000009093820 */ /* 0x000fe40000400000 */
[----:B------:R-:W-:Y:S02]  /*0720*/  @P5 FMUL R8, R8, 0.25 ;  /* 0x3e80000008085820 */ /* 0x000fe40000400000 */
[----:B------:R-:W-:Y:S02]  /*0730*/  @!P0 FMUL R9, R9, 16777216 ;  /* 0x4b80000009098820 */ /* 0x000fe40000400000 */
[----:B------:R-:W-:Y:S02]  /*0740*/  @!P1 FMUL R8, R8, 16777216 ;  /* 0x4b80000008089820 */ /* 0x000fe40000400000 */
[----:B------:R-:W-:Y:S01]  /*0750*/  @P2 FMUL R10, R10, 0.25 ;  /* 0x3e8000000a0a2820 */ /* 0x000fe20000400000 */
[----:B------:R-:W-:Y:S01]  /*0760*/  @!P4 FMUL R3, R3, 16777216 ;  /* 0x4b8000000303c820 */ /* 0x000fe20000400000 */
[----:B------:R-:W0:Y:S02]  /*0770*/  MUFU.RCP R9, R9 ;  /* 0x0000000900097308 */ /* 0x000e240000001000 */
[----:B------:R-:W-:Y:S01]  /*0780*/  @!P6 FMUL R10, R10, 16777216 ;  /* 0x4b8000000a0ae820 */ /* 0x000fe20000400000 */
[----:B------:R-:W-:-:S05]  /*0790*/  FSEL R14, R0, 1, P3 ;  /* 0x3f800000000e7808 */ /* 0x000fca0001800000 */
[----:B------:R-:W1:Y:S01]  /*07a0*/  MUFU.RCP R8, R8 ;  /* 0x0000000800087308 */ /* 0x000e620000001000 */
[----:B------:R-:W-:-:S07]  /*07b0*/  @!P0 FMUL R14, R14, 16777216 ;  /* 0x4b8000000e0e8820 */ /* 0x000fce0000400000 */
[----:B------:R3:W4:Y:S01]  /*07c0*/  MUFU.RCP R12, R3 ;  /* 0x00000003000c7308 */ /* 0x0007220000001000 */
[----:B------:R-:W-:-:S07]  /*07d0*/  FSEL R13, R0, 1, P2 ;  /* 0x3f800000000d7808 */ /* 0x000fce0001000000 */
[----:B------:R-:W5:Y:S01]  /*07e0*/  MUFU.RCP R10, R10 ;  /* 0x0000000a000a7308 */ /* 0x000f620000001000 */
[----:B---3--:R-:W-:Y:S01]  /*07f0*/  FSEL R3, R0, 1, P5 ;  /* 0x3f80000000037808 */ /* 0x008fe20002800000 */
[----:B------:R-:W-:Y:S01]  /*0800*/  FADD R26, R30, -R26 ;  /* 0x8000001a1e1a7221 */ /* 0x000fe20000000000 */
[----:B0-----:R-:W-:Y:S01]  /*0810*/  FMUL R9, R9, R14 ;  /* 0x0000000e09097220 */ /* 0x001fe20000400000 */
[----:B------:R-:W-:Y:S01]  /*0820*/  @!P4 FMUL R11, R11, 16777216 ;  /* 0x4b8000000b0bc820 */ /* 0x000fe20000400000 */
[----:B------:R-:W-:Y:S01]  /*0830*/  FSETP.GTU.AND P3, PT, R7, RZ, PT ;  /* 0x000000ff0700720b */ /* 0x000fe20003f6c000 */
[----:B------:R-:W-:Y:S01]  /*0840*/  @!P1 FMUL R3, R3, 16777216 ;  /* 0x4b80000003039820 */ /* 0x000fe20000400000 */
[----:B------:R-:W-:Y:S01]  /*0850*/  @!P6 FMUL R13, R13, 16777216 ;  /* 0x4b8000000d0de820 */ /* 0x000fe20000400000 */
[----:B------:R-:W-:Y:S01]  /*0860*/  FMUL R9, R9, R26 ;  /* 0x0000001a09097220 */ /* 0x000fe20000400000 */
[----:B------:R-:W-:Y:S01]  /*0870*/  FSETP.GTU.AND P5, PT, R6, RZ, PT ;  /* 0x000000ff0600720b */ /* 0x000fe20003fac000 */
[----:B-1----:R-:W-:Y:S01]  /*0880*/  FMUL R8, R8, R3 ;  /* 0x0000000308087220 */ /* 0x002fe20000400000 */
[----:B----4-:R-:W-:Y:S01]  /*0890*/  FMUL R11, R12, R11 ;  /* 0x0000000b0c0b7220 */ /* 0x010fe20000400000 */
[----:B------:R-:W-:Y:S01]  /*08a0*/  FSEL R7, R7, RZ, P3 ;  /* 0x000000ff07077208 */ /* 0x000fe20001800000 */
[----:B------:R-:W-:Y:S01]  /*08b0*/  FADD R27, R31, -R27 ;  /* 0x8000001b1f1b7221 */ /* 0x000fe20000000000 */
[----:B------:R-:W-:Y:S01]  /*08c0*/  FMUL R8, R8, R29 ;  /* 0x0000001d08087220 */ /* 0x000fe20000400000 */
[----:B-----5:R-:W-:Y:S01]  /*08d0*/  FMUL R10, R10, R13 ;  /* 0x0000000d0a0a7220 */ /* 0x020fe20000400000 */
[----:B------:R-:W-:Y:S01]  /*08e0*/  FSEL R6, R6, RZ, P5 ;  /* 0x000000ff06067208 */ /* 0x000fe20002800000 */
[----:B------:R-:W-:Y:S01]  /*08f0*/  FMUL R11, R11, R24 ;  /* 0x000000180b0b7220 */ /* 0x000fe20000400000 */
[----:B------:R-:W-:Y:S01]  /*0900*/  FSETP.GTU.AND P0, PT, R5, RZ, PT ;  /* 0x000000ff0500720b */ /* 0x000fe20003f0c000 */
[----:B------:R-:W0:Y:S01]  /*0910*/  LDC.64 R12, c[0x0][0x238] ;  /* 0x00008e00ff0c7b82 */ /* 0x000e220000000a00 */
[----:B------:R-:W-:Y:S01]  /*0920*/  FSETP.GEU.AND P5, PT, R7, 6, PT ;  /* 0x40c000000700780b */ /* 0x000fe20003fae000 */
[----:B------:R-:W-:Y:S01]  /*0930*/  FMUL R10, R10, R27 ;  /* 0x0000001b0a0a7220 */ /* 0x000fe20000400000 */
[----:B------:R-:W-:-:S02]  /*0940*/  FSETP.GTU.AND P4, PT, R4, RZ, PT ;  /* 0x000000ff0400720b */ /* 0x000fc40003f8c000 */
[----:B------:R-:W-:Y:S02]  /*0950*/  FSEL R5, R5, RZ, P0 ;  /* 0x000000ff05057208 */ /* 0x000fe40000000000 */
[----:B------:R-:W-:Y:S02]  /*0960*/  FSETP.GEU.AND P0, PT, R6, 6, PT ;  /* 0x40c000000600780b */ /* 0x000fe40003f0e000 */
[----:B------:R-:W-:Y:S02]  /*0970*/  FSEL R4, R4, RZ, P4 ;  /* 0x000000ff04047208 */ /* 0x000fe40002000000 */
[----:B------:R-:W-:-:S04]  /*0980*/  FSETP.NAN.AND P4, PT, R7, R7, PT ;  /* 0x000000070700720b */ /* 0x000fc80003f88000 */
[----:B------:R-:W-:Y:S01]  /*0990*/  @P5 SEL R7, R7, 0x40c00000, P4 ;  /* 0x40c0000007075807 */ /* 0x000fe20002000000 */
[----:B0-----:R-:W-:-:S04]  /*09a0*/  IMAD.WIDE R2, R2, 0x4, R12 ;  /* 0x0000000402027825 */ /* 0x001fc800078e020c */
[----:B--2---:R-:W-:Y:S01]  /*09b0*/  FFMA R9, R18, R9, R22 ;  /* 0x0000000912097223 */ /* 0x004fe20000000016 */
[----:B------:R-:W-:Y:S01]  /*09c0*/  FFMA R8, R17, R8, R21 ;  /* 0x0000000811087223 */ /* 0x000fe20000000015 */
[----:B------:R-:W-:Y:S01]  /*09d0*/  FFMA R11, R16, R11, R20 ;  /* 0x0000000b100b7223 */ /* 0x000fe20000000014 */
[----:B------:R-:W-:Y:S02]  /*09e0*/  FFMA R19, R19, R10, R23 ;  /* 0x0000000a13137223 */ /* 0x000fe40000000017 */
[C---:B------:R-:W-:Y:S02]  /*09f0*/  FSETP.GTU.AND P1, PT, R9.reuse, RZ, PT ;  /* 0x000000ff0900720b */ /* 0x040fe40003f2c000 */
[----:B------:R-:W-:Y:S02]  /*0a00*/  FSETP.GTU.AND P2, PT, R8, RZ, PT ;  /* 0x000000ff0800720b */ /* 0x000fe40003f4c000 */
[----:B------:R-:W-:Y:S02]  /*0a10*/  FSEL R10, R9, RZ, P1 ;  /* 0x000000ff090a7208 */ /* 0x000fe40000800000 */
[----:B------:R-:W-:-:S02]  /*0a20*/  FSETP.GTU.AND P3, PT, R11, RZ, PT ;  /* 0x000000ff0b00720b */ /* 0x000fc40003f6c000 */
[----:B------:R-:W-:Y:S02]  /*0a30*/  FSETP.GEU.AND P1, PT, R5, 6, PT ;  /* 0x40c000000500780b */ /* 0x000fe40003f2e000 */
[----:B------:R-:W-:Y:S02]  /*0a40*/  FSETP.GTU.AND P6, PT, R19, RZ, PT ;  /* 0x000000ff1300720b */ /* 0x000fe40003fcc000 */
[----:B------:R-:W-:Y:S02]  /*0a50*/  FSEL R9, R8, RZ, P2 ;  /* 0x000000ff08097208 */ /* 0x000fe40001000000 */
[----:B------:R-:W-:Y:S02]  /*0a60*/  FSEL R8, R11, RZ, P3 ;  /* 0x000000ff0b087208 */ /* 0x000fe40001800000 */
[----:B------:R-:W-:Y:S02]  /*0a70*/  FSETP.NAN.AND P2, PT, R6, R6, PT ;  /* 0x000000060600720b */ /* 0x000fe40003f48000 */
[----:B------:R-:W-:-:S02]  /*0a80*/  FSETP.GEU.AND P3, PT, R4, 6, PT ;  /* 0x40c000000400780b */ /* 0x000fc40003f6e000 */
[----:B------:R-:W-:Y:S02]  /*0a90*/  FSETP.GEU.AND P5, PT, R10, 6, PT ;  /* 0x40c000000a00780b */ /* 0x000fe40003fae000 */
[----:B------:R-:W-:Y:S02]  /*0aa0*/  FSEL R11, R19, RZ, P6 ;  /* 0x000000ff130b7208 */ /* 0x000fe40003000000 */
[----:B------:R-:W-:Y:S02]  /*0ab0*/  FSETP.NAN.AND P6, PT, R5, R5, PT ;  /* 0x000000050500720b */ /* 0x000fe40003fc8000 */
[----:B------:R-:W-:Y:S02]  /*0ac0*/  @P0 SEL R6, R6, 0x40c00000, P2 ;  /* 0x40c0000006060807 */ /* 0x000fe40001000000 */
[----:B------:R-:W-:Y:S02]  /*0ad0*/  FSETP.GEU.AND P4, PT, R9, 6, PT ;  /* 0x40c000000900780b */ /* 0x000fe40003f8e000 */
[----:B------:R-:W-:-:S02]  /*0ae0*/  FSETP.GEU.AND P2, PT, R8, 6, PT ;  /* 0x40c000000800780b */ /* 0x000fc40003f4e000 */
[----:B------:R-:W-:Y:S02]  /*0af0*/  FSETP.GEU.AND P0, PT, R11, 6, PT ;  /* 0x40c000000b00780b */ /* 0x000fe40003f0e000 */
[----:B------:R-:W-:Y:S02]  /*0b00*/  @P1 SEL R5, R5, 0x40c00000, P6 ;  /* 0x40c0000005051807 */ /* 0x000fe40003000000 */
[----:B------:R-:W-:Y:S02]  /*0b10*/  FSETP.NAN.AND P6, PT, R4, R4, PT ;  /* 0x000000040400720b */ /* 0x000fe40003fc8000 */
[----:B------:R-:W-:Y:S02]  /*0b20*/  FSETP.NAN.AND P1, PT, R10, R10, PT ;  /* 0x0000000a0a00720b */ /* 0x000fe40003f28000 */
[----:B------:R-:W-:Y:S02]  /*0b30*/  @P3 SEL R4, R4, 0x40c00000, P6 ;  /* 0x40c0000004043807 */ /* 0x000fe40003000000 */
[----:B------:R-:W-:-:S02]  /*0b40*/  @P5 SEL R10, R10, 0x40c00000, P1 ;  /* 0x40c000000a0a5807 */ /* 0x000fc40000800000 */
[----:B------:R-:W-:Y:S02]  /*0b50*/  FSETP.NAN.AND P6, PT, R9, R9, PT ;  /* 0x000000090900720b */ /* 0x000fe40003fc8000 */
[C---:B------:R-:W-:Y:S02]  /*0b60*/  FSETP.NAN.AND P3, PT, R8.reuse, R8, PT ;  /* 0x000000080800720b */ /* 0x040fe40003f68000 */
[----:B------:R-:W-:Y:S02]  /*0b70*/  FSETP.NAN.AND P1, PT, R11, R11, PT ;  /* 0x0000000b0b00720b */ /* 0x000fe40003f28000 */
[----:B------:R-:W-:Y:S02]  /*0b80*/  @P4 SEL R9, R9, 0x40c00000, P6 ;  /* 0x40c0000009094807 */ /* 0x000fe40003000000 */
[----:B------:R-:W-:Y:S02]  /*0b90*/  @P2 SEL R8, R8, 0x40c00000, P3 ;  /* 0x40c0000008082807 */ /* 0x000fe40001800000 */
[----:B------:R-:W-:Y:S01]  /*0ba0*/  @P0 SEL R11, R11, 0x40c00000, P1 ;  /* 0x40c000000b0b0807 */ /* 0x000fe20000800000 */
[----:B------:R-:W-:Y:S04]  /*0bb0*/  STG.E.128 desc[UR4][R2.64], R4 ;  /* 0x0000000402007986 */ /* 0x000fe8000c101d04 */
[----:B------:R-:W-:Y:S01]  /*0bc0*/  STG.E.128 desc[UR4][R2.64+0x800], R8 ;  /* 0x0008000802007986 */ /* 0x000fe2000c101d04 */
[----:B------:R-:W-:Y:S05]  /*0bd0*/  EXIT ;  /* 0x000000000000794d */ /* 0x000fea0003800000 */
.L_x_0:
[----:B------:R-:W-:-:S00]  /*0be0*/  BRA `(.L_x_0) ;  /* 0xfffffffc00fc7947 */ /* 0x000fc0000383ffff */
[----:B------:R-:W-:-:S00]  /*0bf0*/  NOP ;  /* 0x0000000000007918 */ /* 0x000fc00000000000 */
        /* <DEDUP_REMOVED lines=8> */
.L_x_1:


//--------------------- .nv.global.init           --------------------------
	.section	.nv.global.init,"aw",@progbits
.nv.global.init:
	.type		_$_str,@object
	.size		_$_str,(_$_str_$_2 - _$_str)
_$_str:
        /*0000*/ 	.byte	0x5f, 0x5f, 0x43, 0x55, 0x44, 0x41, 0x5f, 0x46, 0x54, 0x5a, 0x00
	.type		_$_str_$_2,@object
	.size		_$_str_$_2,(.L_1 - _$_str_$_2)
_$_str_$_2:
        /*000b*/ 	.byte	0x5f, 0x5f, 0x43, 0x55, 0x44, 0x41, 0x5f, 0x50, 0x52, 0x45, 0x43, 0x5f, 0x53, 0x51, 0x52, 0x54
        /*001b*/ 	.byte	0x00
.L_1:


//--------------------- .nv.constant0.triton_poi_fused__native_batch_norm_legit_no_training_hardtanh_11 --------------------------
	.section	.nv.constant0.triton_poi_fused__native_batch_norm_legit_no_training_hardtanh_11,"a",@progbits
	.sectionflags	@""
	.align	4
.nv.constant0.triton_poi_fused__native_batch_norm_legit_no_training_hardtanh_11:
	.zero		580
